//
// Generated by NVIDIA NVVM Compiler
//
// Compiler Build ID: CL-36424714
// Cuda compilation tools, release 13.0, V13.0.88
// Based on NVVM 20.0.0
//

.version 9.0
.target sm_100
.address_size 64

	// .globl	_Z7gpu_addPiS_i

.visible .entry _Z7gpu_addPiS_i(
	.param .u64 .ptr .align 1 _Z7gpu_addPiS_i_param_0,
	.param .u64 .ptr .align 1 _Z7gpu_addPiS_i_param_1,
	.param .u32 _Z7gpu_addPiS_i_param_2
)
{
	.reg .b32 	%r<8>;
	.reg .b64 	%rd<10>;

	ld.param.u64 	%rd1, [_Z7gpu_addPiS_i_param_0];
	ld.param.u64 	%rd2, [_Z7gpu_addPiS_i_param_1];
	ld.param.u32 	%r1, [_Z7gpu_addPiS_i_param_2];
	cvta.to.global.u64 	%rd3, %rd2;
	cvta.to.global.u64 	%rd4, %rd1;
	mov.u32 	%r2, %tid.x;
	mul.wide.u32 	%rd5, %r2, 4;
	add.s64 	%rd6, %rd4, %rd5;
	ld.global.u32 	%r3, [%rd6];
	not.b32 	%r4, %r2;
	add.s32 	%r5, %r1, %r4;
	mul.wide.s32 	%rd7, %r5, 4;
	add.s64 	%rd8, %rd4, %rd7;
	ld.global.u32 	%r6, [%rd8];
	add.s32 	%r7, %r6, %r3;
	add.s64 	%rd9, %rd3, %rd5;
	st.global.u32 	[%rd9], %r7;
	ret;

}
	// .globl	_Z9gpu_extraiPi
.visible .entry _Z9gpu_extraiPi(
	.param .u32 _Z9gpu_extraiPi_param_0,
	.param .u64 .ptr .align 1 _Z9gpu_extraiPi_param_1
)
{
	.reg .pred 	%p<3>;
	.reg .b32 	%f<5>;
	.reg .b64 	%rd<8>;

	// begin inline asm
	mov.u64 	%rd2, %clock64;
	// end inline asm
	// begin inline asm
	mov.u64 	%rd3, %clock64;
	// end inline asm
	sub.s64 	%rd4, %rd3, %rd2;
	cvt.rn.f32.s64 	%f1, %rd4;
	div.rn.f32 	%f2, %f1, 0f49742400;
	setp.geu.f32 	%p1, %f2, 0f44FA0000;
	@%p1 bra 	$L__BB1_2;
$L__BB1_1:
	// begin inline asm
	mov.u64 	%rd5, %clock64;
	// end inline asm
	// begin inline asm
	mov.u64 	%rd6, %clock64;
	// end inline asm
	sub.s64 	%rd7, %rd6, %rd2;
	cvt.rn.f32.s64 	%f3, %rd7;
	div.rn.f32 	%f4, %f3, 0f49742400;
	setp.lt.f32 	%p2, %f4, 0f44FA0000;
	@%p2 bra 	$L__BB1_1;
$L__BB1_2:
	ret;

}


// ===== COMPILED SASS (sm_100) =====

	.target	sm_100

	.elftype	@"ET_EXEC"


//--------------------- .note.nv.tkinfo           --------------------------
	.section	.note.nv.tkinfo,"",@"SHT_NOTE"
	.sectionflags	@"SHF_NOTE_NV_TKINFO"
	.tkinfo
        /*0018*/ 	.word	0x00000002
        /*0030*/ 	.string	""
        /*0030*/ 	.string	"ptxas"
        /*0030*/ 	.string	"Cuda compilation tools, release 13.0, V13.0.88"
        /*0030*/ 	.string	"Build cuda_13.0.r13.0/compiler.36424714_0"
        /*0030*/ 	.string	"-arch sm_100 -m 64 "



//--------------------- .note.nv.cuinfo           --------------------------
	.section	.note.nv.cuinfo,"",@"SHT_NOTE"
	.sectionflags	@"SHF_NOTE_NV_CUINFO"
        /*0018*/ 	.short	0x0002
        /*001a*/ 	.short	0x0064
        /*001c*/ 	.short	0x0082
	.zero		2


//--------------------- .nv.info                  --------------------------
	.section	.nv.info,"",@"SHT_CUDA_INFO"
	.align	4


	//----- nvinfo : EIATTR_REGCOUNT
	.align		4
        /*0000*/ 	.byte	0x04, 0x2f
        /*0002*/ 	.short	(.L_1 - .L_0)
	.align		4
.L_0:
        /*0004*/ 	.word	index@(_Z7gpu_addPiS_i)
        /*0008*/ 	.word	0x0000000c


	//----- nvinfo : EIATTR_FRAME_SIZE
	.align		4
.L_1:
        /*000c*/ 	.byte	0x04, 0x11
        /*000e*/ 	.short	(.L_3 - .L_2)
	.align		4
.L_2:
        /*0010*/ 	.word	index@(_Z7gpu_addPiS_i)
        /*0014*/ 	.word	0x00000000


	//----- nvinfo : EIATTR_REGCOUNT
	.align		4
.L_3:
        /*0018*/ 	.byte	0x04, 0x2f
        /*001a*/ 	.short	(.L_5 - .L_4)
	.align		4
.L_4:
        /*001c*/ 	.word	index@(_Z9gpu_extraiPi)
        /*0020*/ 	.word	0x00000012


	//----- nvinfo : EIATTR_FRAME_SIZE
	.align		4
.L_5:
        /*0024*/ 	.byte	0x04, 0x11
        /*0026*/ 	.short	(.L_7 - .L_6)
	.align		4
.L_6:
        /*0028*/ 	.word	index@($__internal_0_$__cuda_sm3x_div_rn_noftz_f32_slowpath)
        /*002c*/ 	.word	0x00000000


	//----- nvinfo : EIATTR_FRAME_SIZE
	.align		4
.L_7:
        /*0030*/ 	.byte	0x04, 0x11
        /*0032*/ 	.short	(.L_9 - .L_8)
	.align		4
.L_8:
        /*0034*/ 	.word	index@(_Z9gpu_extraiPi)
        /*0038*/ 	.word	0x00000000


	//----- nvinfo : EIATTR_MIN_STACK_SIZE
	.align		4
.L_9:
        /*003c*/ 	.byte	0x04, 0x12
        /*003e*/ 	.short	(.L_11 - .L_10)
	.align		4
.L_10:
        /*0040*/ 	.word	index@(_Z9gpu_extraiPi)
        /*0044*/ 	.word	0x00000000


	//----- nvinfo : EIATTR_MIN_STACK_SIZE
	.align		4
.L_11:
        /*0048*/ 	.byte	0x04, 0x12
        /*004a*/ 	.short	(.L_13 - .L_12)
	.align		4
.L_12:
        /*004c*/ 	.word	index@(_Z7gpu_addPiS_i)
        /*0050*/ 	.word	0x00000000
.L_13:


//--------------------- .nv.compat                --------------------------
	.section	.nv.compat,"",@"SHT_CUDA_COMPAT_INFO"
	.align	4
        /*0000*/ 	.byte	0x02, 0x09, 0x00, 0x00, 0x02, 0x02, 0x01, 0x00, 0x02, 0x05, 0x05, 0x00, 0x03, 0x07, 0x01, 0x01
        /*0010*/ 	.byte	0x02, 0x03, 0x00, 0x00, 0x02, 0x06, 0x01, 0x00, 0x04, 0x0b, 0x08, 0x00, 0x01, 0x00, 0x00, 0x00
        /*0020*/ 	.byte	0x00, 0x00, 0x00, 0x00


//--------------------- .nv.info._Z9gpu_extraiPi  --------------------------
	.section	.nv.info._Z9gpu_extraiPi,"",@"SHT_CUDA_INFO"
	.sectionflags	@""
	.align	4


	//----- nvinfo : EIATTR_CUDA_API_VERSION
	.align		4
        /*0000*/ 	.byte	0x04, 0x37
        /*0002*/ 	.short	(.L_15 - .L_14)
.L_14:
        /*0004*/ 	.word	0x00000082


	//----- nvinfo : EIATTR_KPARAM_INFO
	.align		4
.L_15:
        /*0008*/ 	.byte	0x04, 0x17
        /*000a*/ 	.short	(.L_17 - .L_16)
.L_16:
        /*000c*/ 	.word	0x00000000
        /*0010*/ 	.short	0x0001
        /*0012*/ 	.short	0x0008
        /*0014*/ 	.byte	0x00, 0xf5, 0x21, 0x00


	//----- nvinfo : EIATTR_KPARAM_INFO
	.align		4
.L_17:
        /*0018*/ 	.byte	0x04, 0x17
        /*001a*/ 	.short	(.L_19 - .L_18)
.L_18:
        /*001c*/ 	.word	0x00000000
        /*0020*/ 	.short	0x0000
        /*0022*/ 	.short	0x0000
        /*0024*/ 	.byte	0x00, 0xf0, 0x11, 0x00


	//----- nvinfo : EIATTR_SPARSE_MMA_MASK
	.align		4
.L_19:
        /*0028*/ 	.byte	0x03, 0x50
        /*002a*/ 	.short	0x0000


	//----- nvinfo : EIATTR_MAXREG_COUNT
	.align		4
        /*002c*/ 	.byte	0x03, 0x1b
        /*002e*/ 	.short	0x00ff


	//----- nvinfo : EIATTR_MERCURY_ISA_VERSION
	.align		4
        /*0030*/ 	.byte	0x03, 0x5f
        /*0032*/ 	.short	0x0101


	//----- nvinfo : EIATTR_VRC_CTA_INIT_COUNT
	.align		4
        /*0034*/ 	.byte	0x02, 0x4a
	.zero		1
	.zero		1


	//----- nvinfo : EIATTR_EXIT_INSTR_OFFSETS
	.align		4
        /*0038*/ 	.byte	0x04, 0x1c
        /*003a*/ 	.short	(.L_21 - .L_20)


	//   ....[0]....
.L_20:
        /*003c*/ 	.word	0x00000140


	//   ....[1]....
        /*0040*/ 	.word	0x00000250


	//----- nvinfo : EIATTR_CRS_STACK_SIZE
	.align		4
.L_21:
        /*0044*/ 	.byte	0x04, 0x1e
        /*0046*/ 	.short	(.L_23 - .L_22)
.L_22:
        /*0048*/ 	.word	0x00000000


	//----- nvinfo : EIATTR_CBANK_PARAM_SIZE
	.align		4
.L_23:
        /*004c*/ 	.byte	0x03, 0x19
        /*004e*/ 	.short	0x0010


	//----- nvinfo : EIATTR_PARAM_CBANK
	.align		4
        /*0050*/ 	.byte	0x04, 0x0a
        /*0052*/ 	.short	(.L_25 - .L_24)
	.align		4
.L_24:
        /*0054*/ 	.word	index@(.nv.constant0._Z9gpu_extraiPi)
        /*0058*/ 	.short	0x0380
        /*005a*/ 	.short	0x0010


	//----- nvinfo : EIATTR_SW_WAR
	.align		4
.L_25:
        /*005c*/ 	.byte	0x04, 0x36
        /*005e*/ 	.short	(.L_27 - .L_26)
.L_26:
        /*0060*/ 	.word	0x00000008
.L_27:


//--------------------- .nv.info._Z7gpu_addPiS_i  --------------------------
	.section	.nv.info._Z7gpu_addPiS_i,"",@"SHT_CUDA_INFO"
	.sectionflags	@""
	.align	4


	//----- nvinfo : EIATTR_CUDA_API_VERSION
	.align		4
        /*0000*/ 	.byte	0x04, 0x37
        /*0002*/ 	.short	(.L_29 - .L_28)
.L_28:
        /*0004*/ 	.word	0x00000082


	//----- nvinfo : EIATTR_KPARAM_INFO
	.align		4
.L_29:
        /*0008*/ 	.byte	0x04, 0x17
        /*000a*/ 	.short	(.L_31 - .L_30)
.L_30:
        /*000c*/ 	.word	0x00000000
        /*0010*/ 	.short	0x0002
        /*0012*/ 	.short	0x0010
        /*0014*/ 	.byte	0x00, 0xf0, 0x11, 0x00


	//----- nvinfo : EIATTR_KPARAM_INFO
	.align		4
.L_31:
        /*0018*/ 	.byte	0x04, 0x17
        /*001a*/ 	.short	(.L_33 - .L_32)
.L_32:
        /*001c*/ 	.word	0x00000000
        /*0020*/ 	.short	0x0001
        /*0022*/ 	.short	0x0008
        /*0024*/ 	.byte	0x00, 0xf5, 0x21, 0x00


	//----- nvinfo : EIATTR_KPARAM_INFO
	.align		4
.L_33:
        /*0028*/ 	.byte	0x04, 0x17
        /*002a*/ 	.short	(.L_35 - .L_34)
.L_34:
        /*002c*/ 	.word	0x00000000
        /*0030*/ 	.short	0x0000
        /*0032*/ 	.short	0x0000
        /*0034*/ 	.byte	0x00, 0xf5, 0x21, 0x00


	//----- nvinfo : EIATTR_SPARSE_MMA_MASK
	.align		4
.L_35:
        /*0038*/ 	.byte	0x03, 0x50
        /*003a*/ 	.short	0x0000


	//----- nvinfo : EIATTR_MAXREG_COUNT
	.align		4
        /*003c*/ 	.byte	0x03, 0x1b
        /*003e*/ 	.short	0x00ff


	//----- nvinfo : EIATTR_MERCURY_ISA_VERSION
	.align		4
        /*0040*/ 	.byte	0x03, 0x5f
        /*0042*/ 	.short	0x0101


	//----- nvinfo : EIATTR_VRC_CTA_INIT_COUNT
	.align		4
        /*0044*/ 	.byte	0x02, 0x4a
	.zero		1
	.zero		1


	//----- nvinfo : EIATTR_EXIT_INSTR_OFFSETS
	.align		4
        /*0048*/ 	.byte	0x04, 0x1c
        /*004a*/ 	.short	(.L_37 - .L_36)


	//   ....[0]....
.L_36:
        /*004c*/ 	.word	0x000000f0


	//----- nvinfo : EIATTR_CBANK_PARAM_SIZE
	.align		4
.L_37:
        /*0050*/ 	.byte	0x03, 0x19
        /*0052*/ 	.short	0x0014


	//----- nvinfo : EIATTR_PARAM_CBANK
	.align		4
        /*0054*/ 	.byte	0x04, 0x0a
        /*0056*/ 	.short	(.L_39 - .L_38)
	.align		4
.L_38:
        /*0058*/ 	.word	index@(.nv.constant0._Z7gpu_addPiS_i)
        /*005c*/ 	.short	0x0380
        /*005e*/ 	.short	0x0014


	//----- nvinfo : EIATTR_SW_WAR
	.align		4
.L_39:
        /*0060*/ 	.byte	0x04, 0x36
        /*0062*/ 	.short	(.L_41 - .L_40)
.L_40:
        /*0064*/ 	.word	0x00000008
.L_41:


//--------------------- .nv.callgraph             --------------------------
	.section	.nv.callgraph,"",@"SHT_CUDA_CALLGRAPH"
	.align	4
	.sectionentsize	8
	.align		4
        /*0000*/ 	.word	0x00000000
	.align		4
        /*0004*/ 	.word	0xffffffff
	.align		4
        /*0008*/ 	.word	0x00000000
	.align		4
        /*000c*/ 	.word	0xfffffffe
	.align		4
        /*0010*/ 	.word	0x00000000
	.align		4
        /*0014*/ 	.word	0xfffffffd
	.align		4
        /*0018*/ 	.word	0x00000000
	.align		4
        /*001c*/ 	.word	0xfffffffc


//--------------------- .text._Z9gpu_extraiPi     --------------------------
	.section	.text._Z9gpu_extraiPi,"ax",@progbits
	.align	128
        .global         _Z9gpu_extraiPi
        .type           _Z9gpu_extraiPi,@function
        .size           _Z9gpu_extraiPi,(.L_x_13 - _Z9gpu_extraiPi)
        .other          _Z9gpu_extraiPi,@"STO_CUDA_ENTRY STV_DEFAULT"
_Z9gpu_extraiPi:
.text._Z9gpu_extraiPi:
[----:B------:R-:W-:Y:S01]  /*0000*/  LDC R1, c[0x0][0x37c] ;  /* 0x0000df00ff017b82 */ /* 0x000fe20000000800 */
[----:B------:R-:W-:Y:S02]  /*0010*/  CS2R R4, SR_CLOCKLO ;  /* 0x0000000000047805 */ /* 0x000fe40000015000 */
[----:B------:R-:W-:-:S06]  /*0020*/  CS2R R2, SR_CLOCKLO ;  /* 0x0000000000027805 */ /* 0x000fcc0000015000 */
[----:B------:R-:W-:Y:S01]  /*0030*/  IADD3 R6, P0, PT, -R4, R2, RZ ;  /* 0x0000000204067210 */ /* 0x000fe20007f1e1ff */
[----:B------:R-:W-:Y:S02]  /*0040*/  IMAD.MOV.U32 R8, RZ, RZ, 0x358637bd ;  /* 0x358637bdff087424 */ /* 0x000fe400078e00ff */
[----:B------:R-:W-:Y:S02]  /*0050*/  IMAD.MOV.U32 R2, RZ, RZ, 0x49742400 ;  /* 0x49742400ff027424 */ /* 0x000fe400078e00ff */
[----:B------:R-:W-:Y:S02]  /*0060*/  IMAD.X R7, R3, 0x1, ~R5, P0 ;  /* 0x0000000103077824 */ /* 0x000fe400000e0e05 */
[----:B------:R-:W-:Y:S02]  /*0070*/  FFMA R3, R8, -R2, 1 ;  /* 0x3f80000008037423 */ /* 0x000fe40000000802 */
[----:B------:R-:W0:Y:S02]  /*0080*/  I2F.S64 R0, R6 ;  /* 0x0000000600007312 */ /* 0x000e240000301400 */
[----:B------:R-:W-:-:S06]  /*0090*/  FFMA R3, R3, R8, 9.9999999747524270788e-07 ;  /* 0x358637bd03037423 */ /* 0x000fcc0000000008 */
[----:B0-----:R-:W0:Y:S01]  /*00a0*/  FCHK P0, R0, 1000000 ;  /* 0x4974240000007902 */ /* 0x001e220000000000 */
[----:B------:R-:W-:-:S04]  /*00b0*/  FFMA R8, R0, R3, RZ ;  /* 0x0000000300087223 */ /* 0x000fc800000000ff */
[----:B------:R-:W-:-:S04]  /*00c0*/  FFMA R9, R8, -1000000, R0 ;  /* 0xc974240008097823 */ /* 0x000fc80000000000 */
[----:B------:R-:W-:Y:S01]  /*00d0*/  FFMA R3, R3, R9, R8 ;  /* 0x0000000903037223 */ /* 0x000fe20000000008 */
[----:B0-----:R-:W-:Y:S06]  /*00e0*/  @!P0 BRA `(.L_x_0) ;  /* 0x0000000000108947 */ /* 0x001fec0003800000 */
[----:B------:R-:W-:Y:S01]  /*00f0*/  IMAD.MOV.U32 R3, RZ, RZ, R0 ;  /* 0x000000ffff037224 */ /* 0x000fe200078e0000 */
[----:B------:R-:W-:-:S07]  /*0100*/  MOV R6, 0x120 ;  /* 0x0000012000067802 */ /* 0x000fce0000000f00 */
[----:B------:R-:W-:Y:S05]  /*0110*/  CALL.REL.NOINC `($__internal_0_$__cuda_sm3x_div_rn_noftz_f32_slowpath) ;  /* 0x0000000000507944 */ /* 0x000fea0003c00000 */
[----:B------:R-:W-:-:S07]  /*0120*/  IMAD.MOV.U32 R3, RZ, RZ, R0 ;  /* 0x000000ffff037224 */ /* 0x000fce00078e0000 */
.L_x_0:
[----:B------:R-:W-:-:S13]  /*0130*/  FSETP.GEU.AND P0, PT, R3, 2000, PT ;  /* 0x44fa00000300780b */ /* 0x000fda0003f0e000 */
[----:B------:R-:W-:Y:S05]  /*0140*/  @P0 EXIT ;  /* 0x000000000000094d */ /* 0x000fea0003800000 */
.L_x_2:
[----:B------:R-:W-:-:S06]  /*0150*/  CS2R R6, SR_CLOCKLO ;  /* 0x0000000000067805 */ /* 0x000fcc0000015000 */
[----:B------:R-:W-:Y:S01]  /*0160*/  IADD3 R6, P0, PT, -R4, R6, RZ ;  /* 0x0000000604067210 */ /* 0x000fe20007f1e1ff */
[----:B------:R-:W-:-:S04]  /*0170*/  IMAD.MOV.U32 R9, RZ, RZ, 0x358637bd ;  /* 0x358637bdff097424 */ /* 0x000fc800078e00ff */
        /* <DEDUP_REMOVED lines=9> */
[----:B------:R-:W-:-:S07]  /*0210*/  MOV R6, 0x230 ;  /* 0x0000023000067802 */ /* 0x000fce0000000f00 */
[----:B------:R-:W-:Y:S05]  /*0220*/  CALL.REL.NOINC `($__internal_0_$__cuda_sm3x_div_rn_noftz_f32_slowpath) ;  /* 0x00000000000c7944 */ /* 0x000fea0003c00000 */
.L_x_1:
[----:B------:R-:W-:-:S13]  /*0230*/  FSETP.GEU.AND P0, PT, R0, 2000, PT ;  /* 0x44fa00000000780b */ /* 0x000fda0003f0e000 */
[----:B------:R-:W-:Y:S05]  /*0240*/  @!P0 BRA `(.L_x_2) ;  /* 0xfffffffc00c08947 */ /* 0x000fea000383ffff */
[----:B------:R-:W-:Y:S05]  /*0250*/  EXIT ;  /* 0x000000000000794d */ /* 0x000fea0003800000 */
        .weak           $__internal_0_$__cuda_sm3x_div_rn_noftz_f32_slowpath
        .type           $__internal_0_$__cuda_sm3x_div_rn_noftz_f32_slowpath,@function
        .size           $__internal_0_$__cuda_sm3x_div_rn_noftz_f32_slowpath,(.L_x_13 - $__internal_0_$__cuda_sm3x_div_rn_noftz_f32_slowpath)
$__internal_0_$__cuda_sm3x_div_rn_noftz_f32_slowpath:
[----:B------:R-:W-:Y:S01]  /*0260*/  SHF.R.U32.HI R7, RZ, 0x17, R2 ;  /* 0x00000017ff077819 */ /* 0x000fe20000011602 */
[----:B------:R-:W-:Y:S01]  /*0270*/  IMAD.MOV.U32 R8, RZ, RZ, 0x49742400 ;  /* 0x49742400ff087424 */ /* 0x000fe200078e00ff */
[----:B------:R-:W-:Y:S02]  /*0280*/  SHF.R.U32.HI R0, RZ, 0x17, R3 ;  /* 0x00000017ff007819 */ /* 0x000fe40000011603 */
[----:B------:R-:W-:Y:S02]  /*0290*/  LOP3.LUT R7, R7, 0xff, RZ, 0xc0, !PT ;  /* 0x000000ff07077812 */ /* 0x000fe400078ec0ff */
[----:B------:R-:W-:-:S03]  /*02a0*/  LOP3.LUT R12, R0, 0xff, RZ, 0xc0, !PT ;  /* 0x000000ff000c7812 */ /* 0x000fc600078ec0ff */
[----:B------:R-:W-:Y:S02]  /*02b0*/  VIADD R10, R7, 0xffffffff ;  /* 0xffffffff070a7836 */ /* 0x000fe40000000000 */
[----:B------:R-:W-:-:S03]  /*02c0*/  VIADD R11, R12, 0xffffffff ;  /* 0xffffffff0c0b7836 */ /* 0x000fc60000000000 */
[----:B------:R-:W-:-:S04]  /*02d0*/  ISETP.GT.U32.AND P0, PT, R10, 0xfd, PT ;  /* 0x000000fd0a00780c */ /* 0x000fc80003f04070 */
[----:B------:R-:W-:-:S13]  /*02e0*/  ISETP.GT.U32.OR P0, PT, R11, 0xfd, P0 ;  /* 0x000000fd0b00780c */ /* 0x000fda0000704470 */
[----:B------:R-:W-:Y:S01]  /*02f0*/  @!P0 IMAD.MOV.U32 R9, RZ, RZ, RZ ;  /* 0x000000ffff098224 */ /* 0x000fe200078e00ff */
[----:B------:R-:W-:Y:S06]  /*0300*/  @!P0 BRA `(.L_x_3) ;  /* 0x0000000000608947 */ /* 0x000fec0003800000 */
[----:B------:R-:W-:Y:S01]  /*0310*/  IMAD.MOV.U32 R0, RZ, RZ, 0x49742400 ;  /* 0x49742400ff007424 */ /* 0x000fe200078e00ff */
[----:B------:R-:W-:-:S04]  /*0320*/  FSETP.GTU.FTZ.AND P0, PT, |R3|, +INF , PT ;  /* 0x7f8000000300780b */ /* 0x000fc80003f1c200 */
[----:B------:R-:W-:-:S04]  /*0330*/  FSETP.GTU.FTZ.AND P1, PT, |R0|, +INF , PT ;  /* 0x7f8000000000780b */ /* 0x000fc80003f3c200 */
[----:B------:R-:W-:-:S13]  /*0340*/  PLOP3.LUT P0, PT, P0, P1, PT, 0xf8, 0x8f ;  /* 0x00000000008f781c */ /* 0x000fda0000703f70 */
[----:B------:R-:W-:Y:S05]  /*0350*/  @P0 BRA `(.L_x_4) ;  /* 0x0000000400440947 */ /* 0x000fea0003800000 */
[----:B------:R-:W-:-:S13]  /*0360*/  LOP3.LUT P0, RZ, R8, 0x7fffffff, R3, 0xc8, !PT ;  /* 0x7fffffff08ff7812 */ /* 0x000fda000780c803 */
[----:B------:R-:W-:Y:S05]  /*0370*/  @!P0 BRA `(.L_x_5) ;  /* 0x0000000400348947 */ /* 0x000fea0003800000 */
[C---:B------:R-:W-:Y:S02]  /*0380*/  FSETP.NEU.FTZ.AND P2, PT, |R3|.reuse, +INF , PT ;  /* 0x7f8000000300780b */ /* 0x040fe40003f5d200 */
[----:B------:R-:W-:Y:S02]  /*0390*/  FSETP.NEU.FTZ.AND P1, PT, |R0|, +INF , PT ;  /* 0x7f8000000000780b */ /* 0x000fe40003f3d200 */
[----:B------:R-:W-:-:S11]  /*03a0*/  FSETP.NEU.FTZ.AND P0, PT, |R3|, +INF , PT ;  /* 0x7f8000000300780b */ /* 0x000fd60003f1d200 */
[----:B------:R-:W-:Y:S05]  /*03b0*/  @!P1 BRA !P2, `(.L_x_5) ;  /* 0x0000000400249947 */ /* 0x000fea0005000000 */
[----:B------:R-:W-:-:S04]  /*03c0*/  LOP3.LUT P2, RZ, R3, 0x7fffffff, RZ, 0xc0, !PT ;  /* 0x7fffffff03ff7812 */ /* 0x000fc8000784c0ff */
[----:B------:R-:W-:-:S13]  /*03d0*/  PLOP3.LUT P1, PT, P1, P2, PT, 0x2f, 0xf2 ;  /* 0x0000000000f2781c */ /* 0x000fda0000f24577 */
[----:B------:R-:W-:Y:S05]  /*03e0*/  @P1 BRA `(.L_x_6) ;  /* 0x0000000400101947 */ /* 0x000fea0003800000 */
[----:B------:R-:W-:-:S04]  /*03f0*/  LOP3.LUT P1, RZ, R8, 0x7fffffff, RZ, 0xc0, !PT ;  /* 0x7fffffff08ff7812 */ /* 0x000fc8000782c0ff */
[----:B------:R-:W-:-:S13]  /*0400*/  PLOP3.LUT P0, PT, P0, P1, PT, 0x2f, 0xf2 ;  /* 0x0000000000f2781c */ /* 0x000fda0000702577 */
[----:B------:R-:W-:Y:S05]  /*0410*/  @P0 BRA `(.L_x_7) ;  /* 0x0000000000f80947 */ /* 0x000fea0003800000 */
[----:B------:R-:W-:Y:S02]  /*0420*/  ISETP.GE.AND P0, PT, R11, RZ, PT ;  /* 0x000000ff0b00720c */ /* 0x000fe40003f06270 */
[----:B------:R-:W-:-:S11]  /*0430*/  ISETP.GE.AND P1, PT, R10, RZ, PT ;  /* 0x000000ff0a00720c */ /* 0x000fd60003f26270 */
[----:B------:R-:W-:Y:S02]  /*0440*/  @P0 IMAD.MOV.U32 R9, RZ, RZ, RZ ;  /* 0x000000ffff090224 */ /* 0x000fe400078e00ff */
[----:B------:R-:W-:Y:S01]  /*0450*/  @!P0 FFMA R3, R3, 1.84467440737095516160e+19, RZ ;  /* 0x5f80000003038823 */ /* 0x000fe200000000ff */
[----:B------:R-:W-:Y:S02]  /*0460*/  @!P0 IMAD.MOV.U32 R9, RZ, RZ, -0x40 ;  /* 0xffffffc0ff098424 */ /* 0x000fe400078e00ff */
[----:B------:R-:W-:Y:S02]  /*0470*/  @!P1 FFMA R8, R0, 1.84467440737095516160e+19, RZ ;  /* 0x5f80000000089823 */ /* 0x000fe400000000ff */
[----:B------:R-:W-:-:S07]  /*0480*/  @!P1 VIADD R9, R9, 0x40 ;  /* 0x0000004009099836 */ /* 0x000fce0000000000 */
.L_x_3:
[----:B------:R-:W-:-:S05]  /*0490*/  LEA R11, R7, 0xc0800000, 0x17 ;  /* 0xc0800000070b7811 */ /* 0x000fca00078eb8ff */
[----:B------:R-:W-:Y:S02]  /*04a0*/  IMAD.IADD R11, R8, 0x1, -R11 ;  /* 0x00000001080b7824 */ /* 0x000fe400078e0a0b */
[----:B------:R-:W-:Y:S02]  /*04b0*/  VIADD R8, R12, 0xffffff81 ;  /* 0xffffff810c087836 */ /* 0x000fe40000000000 */
[----:B------:R-:W0:Y:S01]  /*04c0*/  MUFU.RCP R10, R11 ;  /* 0x0000000b000a7308 */ /* 0x000e220000001000 */
[----:B------:R-:W-:Y:S01]  /*04d0*/  FADD.FTZ R13, -R11, -RZ ;  /* 0x800000ff0b0d7221 */ /* 0x000fe20000010100 */
[C---:B------:R-:W-:Y:S01]  /*04e0*/  IMAD R0, R8.reuse, -0x800000, R3 ;  /* 0xff80000008007824 */ /* 0x040fe200078e0203 */
[----:B------:R-:W-:-:S05]  /*04f0*/  IADD3 R8, PT, PT, R8, 0x7f, -R7 ;  /* 0x0000007f08087810 */ /* 0x000fca0007ffe807 */
[----:B------:R-:W-:Y:S02]  /*0500*/  IMAD.IADD R8, R8, 0x1, R9 ;  /* 0x0000000108087824 */ /* 0x000fe400078e0209 */
[----:B0-----:R-:W-:-:S04]  /*0510*/  FFMA R15, R10, R13, 1 ;  /* 0x3f8000000a0f7423 */ /* 0x001fc8000000000d */
[----:B------:R-:W-:-:S04]  /*0520*/  FFMA R12, R10, R15, R10 ;  /* 0x0000000f0a0c7223 */ /* 0x000fc8000000000a */
[----:B------:R-:W-:-:S04]  /*0530*/  FFMA R3, R0, R12, RZ ;  /* 0x0000000c00037223 */ /* 0x000fc800000000ff */
[----:B------:R-:W-:-:S04]  /*0540*/  FFMA R10, R13, R3, R0 ;  /* 0x000000030d0a7223 */ /* 0x000fc80000000000 */
[----:B------:R-:W-:-:S04]  /*0550*/  FFMA R15, R12, R10, R3 ;  /* 0x0000000a0c0f7223 */ /* 0x000fc80000000003 */
[----:B------:R-:W-:-:S04]  /*0560*/  FFMA R10, R13, R15, R0 ;  /* 0x0000000f0d0a7223 */ /* 0x000fc80000000000 */
[----:B------:R-:W-:-:S05]  /*0570*/  FFMA R0, R12, R10, R15 ;  /* 0x0000000a0c007223 */ /* 0x000fca000000000f */
[----:B------:R-:W-:-:S04]  /*0580*/  SHF.R.U32.HI R3, RZ, 0x17, R0 ;  /* 0x00000017ff037819 */ /* 0x000fc80000011600 */
[----:B------:R-:W-:-:S05]  /*0590*/  LOP3.LUT R3, R3, 0xff, RZ, 0xc0, !PT ;  /* 0x000000ff03037812 */ /* 0x000fca00078ec0ff */
[----:B------:R-:W-:-:S04]  /*05a0*/  IMAD.IADD R9, R3, 0x1, R8 ;  /* 0x0000000103097824 */ /* 0x000fc800078e0208 */
[----:B------:R-:W-:-:S05]  /*05b0*/  VIADD R3, R9, 0xffffffff ;  /* 0xffffffff09037836 */ /* 0x000fca0000000000 */
[----:B------:R-:W-:-:S13]  /*05c0*/  ISETP.GE.U32.AND P0, PT, R3, 0xfe, PT ;  /* 0x000000fe0300780c */ /* 0x000fda0003f06070 */
[----:B------:R-:W-:Y:S05]  /*05d0*/  @!P0 BRA `(.L_x_8) ;  /* 0x0000000000808947 */ /* 0x000fea0003800000 */
[----:B------:R-:W-:-:S13]  /*05e0*/  ISETP.GT.AND P0, PT, R9, 0xfe, PT ;  /* 0x000000fe0900780c */ /* 0x000fda0003f04270 */
[----:B------:R-:W-:Y:S05]  /*05f0*/  @P0 BRA `(.L_x_9) ;  /* 0x00000000006c0947 */ /* 0x000fea0003800000 */
[----:B------:R-:W-:-:S13]  /*0600*/  ISETP.GE.AND P0, PT, R9, 0x1, PT ;  /* 0x000000010900780c */ /* 0x000fda0003f06270 */
[----:B------:R-:W-:Y:S05]  /*0610*/  @P0 BRA `(.L_x_10) ;  /* 0x0000000000980947 */ /* 0x000fea0003800000 */
[----:B------:R-:W-:Y:S02]  /*0620*/  ISETP.GE.AND P0, PT, R9, -0x18, PT ;  /* 0xffffffe80900780c */ /* 0x000fe40003f06270 */
[----:B------:R-:W-:-:S11]  /*0630*/  LOP3.LUT R0, R0, 0x80000000, RZ, 0xc0, !PT ;  /* 0x8000000000007812 */ /* 0x000fd600078ec0ff */
[----:B------:R-:W-:Y:S05]  /*0640*/  @!P0 BRA `(.L_x_10) ;  /* 0x00000000008c8947 */ /* 0x000fea0003800000 */
[CCC-:B------:R-:W-:Y:S01]  /*0650*/  FFMA.RZ R3, R12.reuse, R10.reuse, R15.reuse ;  /* 0x0000000a0c037223 */ /* 0x1c0fe2000000c00f */
[CCC-:B------:R-:W-:Y:S01]  /*0660*/  FFMA.RM R8, R12.reuse, R10.reuse, R15.reuse ;  /* 0x0000000a0c087223 */ /* 0x1c0fe2000000400f */
[C---:B------:R-:W-:Y:S02]  /*0670*/  ISETP.NE.AND P2, PT, R9.reuse, RZ, PT ;  /* 0x000000ff0900720c */ /* 0x040fe40003f45270 */
[----:B------:R-:W-:Y:S02]  /*0680*/  ISETP.NE.AND P1, PT, R9, RZ, PT ;  /* 0x000000ff0900720c */ /* 0x000fe40003f25270 */
[----:B------:R-:W-:Y:S01]  /*0690*/  LOP3.LUT R7, R3, 0x7fffff, RZ, 0xc0, !PT ;  /* 0x007fffff03077812 */ /* 0x000fe200078ec0ff */
[----:B------:R-:W-:Y:S01]  /*06a0*/  FFMA.RP R3, R12, R10, R15 ;  /* 0x0000000a0c037223 */ /* 0x000fe2000000800f */
[----:B------:R-:W-:Y:S02]  /*06b0*/  VIADD R10, R9, 0x20 ;  /* 0x00000020090a7836 */ /* 0x000fe40000000000 */
[----:B------:R-:W-:Y:S01]  /*06c0*/  LOP3.LUT R7, R7, 0x800000, RZ, 0xfc, !PT ;  /* 0x0080000007077812 */ /* 0x000fe200078efcff */
[----:B------:R-:W-:Y:S01]  /*06d0*/  IMAD.MOV R9, RZ, RZ, -R9 ;  /* 0x000000ffff097224 */ /* 0x000fe200078e0a09 */
[----:B------:R-:W-:-:S02]  /*06e0*/  FSETP.NEU.FTZ.AND P0, PT, R3, R8, PT ;  /* 0x000000080300720b */ /* 0x000fc40003f1d000 */
[----:B------:R-:W-:Y:S02]  /*06f0*/  SHF.L.U32 R10, R7, R10, RZ ;  /* 0x0000000a070a7219 */ /* 0x000fe400000006ff */
[----:B------:R-:W-:Y:S02]  /*0700*/  SEL R8, R9, RZ, P2 ;  /* 0x000000ff09087207 */ /* 0x000fe40001000000 */
[----:B------:R-:W-:Y:S02]  /*0710*/  ISETP.NE.AND P1, PT, R10, RZ, P1 ;  /* 0x000000ff0a00720c */ /* 0x000fe40000f25270 */
[----:B------:R-:W-:Y:S02]  /*0720*/  SHF.R.U32.HI R8, RZ, R8, R7 ;  /* 0x00000008ff087219 */ /* 0x000fe40000011607 */
[----:B------:R-:W-:Y:S02]  /*0730*/  PLOP3.LUT P0, PT, P0, P1, PT, 0xf8, 0x8f ;  /* 0x00000000008f781c */ /* 0x000fe40000703f70 */
[----:B------:R-:W-:-:S02]  /*0740*/  SHF.R.U32.HI R10, RZ, 0x1, R8 ;  /* 0x00000001ff0a7819 */ /* 0x000fc40000011608 */
[----:B------:R-:W-:-:S04]  /*0750*/  SEL R3, RZ, 0x1, !P0 ;  /* 0x00000001ff037807 */ /* 0x000fc80004000000 */
[----:B------:R-:W-:-:S04]  /*0760*/  LOP3.LUT R3, R3, 0x1, R10, 0xf8, !PT ;  /* 0x0000000103037812 */ /* 0x000fc800078ef80a */
[----:B------:R-:W-:-:S05]  /*0770*/  LOP3.LUT R3, R3, R8, RZ, 0xc0, !PT ;  /* 0x0000000803037212 */ /* 0x000fca00078ec0ff */
[----:B------:R-:W-:-:S05]  /*0780*/  IMAD.IADD R3, R10, 0x1, R3 ;  /* 0x000000010a037824 */ /* 0x000fca00078e0203 */
[----:B------:R-:W-:Y:S01]  /*0790*/  LOP3.LUT R0, R3, R0, RZ, 0xfc, !PT ;  /* 0x0000000003007212 */ /* 0x000fe200078efcff */
[----:B------:R-:W-:Y:S06]  /*07a0*/  BRA `(.L_x_10) ;  /* 0x0000000000347947 */ /* 0x000fec0003800000 */
.L_x_9:
[----:B------:R-:W-:-:S04]  /*07b0*/  LOP3.LUT R0, R0, 0x80000000, RZ, 0xc0, !PT ;  /* 0x8000000000007812 */ /* 0x000fc800078ec0ff */
[----:B------:R-:W-:Y:S01]  /*07c0*/  LOP3.LUT R0, R0, 0x7f800000, RZ, 0xfc, !PT ;  /* 0x7f80000000007812 */ /* 0x000fe200078efcff */
[----:B------:R-:W-:Y:S06]  /*07d0*/  BRA `(.L_x_10) ;  /* 0x0000000000287947 */ /* 0x000fec0003800000 */
.L_x_8:
[----:B------:R-:W-:Y:S01]  /*07e0*/  IMAD R0, R8, 0x800000, R0 ;  /* 0x0080000008007824 */ /* 0x000fe200078e0200 */
[----:B------:R-:W-:Y:S06]  /*07f0*/  BRA `(.L_x_10) ;  /* 0x0000000000207947 */ /* 0x000fec0003800000 */
.L_x_7:
[----:B------:R-:W-:-:S04]  /*0800*/  LOP3.LUT R0, R8, 0x80000000, R3, 0x48, !PT ;  /* 0x8000000008007812 */ /* 0x000fc800078e4803 */
[----:B------:R-:W-:Y:S01]  /*0810*/  LOP3.LUT R0, R0, 0x7f800000, RZ, 0xfc, !PT ;  /* 0x7f80000000007812 */ /* 0x000fe200078efcff */
[----:B------:R-:W-:Y:S06]  /*0820*/  BRA `(.L_x_10) ;  /* 0x0000000000147947 */ /* 0x000fec0003800000 */
.L_x_6:
[----:B------:R-:W-:Y:S01]  /*0830*/  LOP3.LUT R0, R8, 0x80000000, R3, 0x48, !PT ;  /* 0x8000000008007812 */ /* 0x000fe200078e4803 */
[----:B------:R-:W-:Y:S06]  /*0840*/  BRA `(.L_x_10) ;  /* 0x00000000000c7947 */ /* 0x000fec0003800000 */
.L_x_5:
[----:B------:R-:W0:Y:S01]  /*0850*/  MUFU.RSQ R0, -QNAN ;  /* 0xffc0000000007908 */ /* 0x000e220000001400 */
[----:B------:R-:W-:Y:S05]  /*0860*/  BRA `(.L_x_10) ;  /* 0x0000000000047947 */ /* 0x000fea0003800000 */
.L_x_4:
[----:B------:R-:W-:-:S07]  /*0870*/  FADD.FTZ R0, R3, R0 ;  /* 0x0000000003007221 */ /* 0x000fce0000010000 */
.L_x_10:
[----:B------:R-:W-:-:S04]  /*0880*/  IMAD.MOV.U32 R7, RZ, RZ, 0x0 ;  /* 0x00000000ff077424 */ /* 0x000fc800078e00ff */
[----:B0-----:R-:W-:Y:S05]  /*0890*/  RET.REL.NODEC R6 `(_Z9gpu_extraiPi) ;  /* 0xfffffff406d87950 */ /* 0x001fea0003c3ffff */
.L_x_11:
[----:B------:R-:W-:-:S00]  /*08a0*/  BRA `(.L_x_11) ;  /* 0xfffffffc00fc7947 */ /* 0x000fc0000383ffff */
[----:B------:R-:W-:-:S00]  /*08b0*/  NOP ;  /* 0x0000000000007918 */ /* 0x000fc00000000000 */
        /* <DEDUP_REMOVED lines=12> */
.L_x_13:


//--------------------- .text._Z7gpu_addPiS_i     --------------------------
	.section	.text._Z7gpu_addPiS_i,"ax",@progbits
	.align	128
        .global         _Z7gpu_addPiS_i
        .type           _Z7gpu_addPiS_i,@function
        .size           _Z7gpu_addPiS_i,(.L_x_15 - _Z7gpu_addPiS_i)
        .other          _Z7gpu_addPiS_i,@"STO_CUDA_ENTRY STV_DEFAULT"
_Z7gpu_addPiS_i:
.text._Z7gpu_addPiS_i:
[----:B------:R-:W-:Y:S01]  /*0000*/  LDC R1, c[0x0][0x37c] ;  /* 0x0000df00ff017b82 */ /* 0x000fe20000000800 */
[----:B------:R-:W0:Y:S07]  /*0010*/  S2R R9, SR_TID.X ;  /* 0x0000000000097919 */ /* 0x000e2e0000002100 */
[----:B------:R-:W1:Y:S01]  /*0020*/  LDC.64 R4, c[0x0][0x380] ;  /* 0x0000e000ff047b82 */ /* 0x000e620000000a00 */
[----:B------:R-:W2:Y:S01]  /*0030*/  LDCU UR6, c[0x0][0x390] ;  /* 0x00007200ff0677ac */ /* 0x000ea20008000800 */
[----:B------:R-:W3:Y:S01]  /*0040*/  LDCU.64 UR4, c[0x0][0x358] ;  /* 0x00006b00ff0477ac */ /* 0x000ee20008000a00 */
[----:B0-----:R-:W-:Y:S01]  /*0050*/  LOP3.LUT R0, RZ, R9, RZ, 0x33, !PT ;  /* 0x00000009ff007212 */ /* 0x001fe200078e33ff */
[----:B-1----:R-:W-:-:S03]  /*0060*/  IMAD.WIDE.U32 R2, R9, 0x4, R4 ;  /* 0x0000000409027825 */ /* 0x002fc600078e0004 */
[----:B--2---:R-:W-:-:S03]  /*0070*/  IADD3 R7, PT, PT, R0, UR6, RZ ;  /* 0x0000000600077c10 */ /* 0x004fc6000fffe0ff */
[----:B---3--:R-:W2:Y:S02]  /*0080*/  LDG.E R2, desc[UR4][R2.64] ;  /* 0x0000000402027981 */ /* 0x008ea4000c1e1900 */
[----:B------:R-:W-:Y:S02]  /*0090*/  IMAD.WIDE R4, R7, 0x4, R4 ;  /* 0x0000000407047825 */ /* 0x000fe400078e0204 */
[----:B------:R-:W0:Y:S04]  /*00a0*/  LDC.64 R6, c[0x0][0x388] ;  /* 0x0000e200ff067b82 */ /* 0x000e280000000a00 */
[----:B------:R-:W2:Y:S01]  /*00b0*/  LDG.E R5, desc[UR4][R4.64] ;  /* 0x0000000404057981 */ /* 0x000ea2000c1e1900 */
[----:B0-----:R-:W-:Y:S01]  /*00c0*/  IMAD.WIDE.U32 R6, R9, 0x4, R6 ;  /* 0x0000000409067825 */ /* 0x001fe200078e0006 */
[----:B--2---:R-:W-:-:S05]  /*00d0*/  IADD3 R9, PT, PT, R2, R5, RZ ;  /* 0x0000000502097210 */ /* 0x004fca0007ffe0ff */
[----:B------:R-:W-:Y:S01]  /*00e0*/  STG.E desc[UR4][R6.64], R9 ;  /* 0x0000000906007986 */ /* 0x000fe2000c101904 */
[----:B------:R-:W-:Y:S05]  /*00f0*/  EXIT ;  /* 0x000000000000794d */ /* 0x000fea0003800000 */
.L_x_12:
        /* <DEDUP_REMOVED lines=16> */
.L_x_15:


//--------------------- .nv.shared.reserved.0     --------------------------
	.section	.nv.shared.reserved.0,"aw",@nobits
	.weak		__nv_reservedSMEM_offset_0_alias
	.size		__nv_reservedSMEM_offset_0_alias, 0, 64
	.other		__nv_reservedSMEM_offset_0_alias,@"STO_CUDA_RESERVED_SHARED STV_DEFAULT"
__nv_reservedSMEM_offset_0_alias:
	.zero		0
	.zero		64


//--------------------- .nv.constant0._Z9gpu_extraiPi --------------------------
	.section	.nv.constant0._Z9gpu_extraiPi,"a",@progbits
	.sectionflags	@""
	.align	4
.nv.constant0._Z9gpu_extraiPi:
	.zero		912


//--------------------- .nv.constant0._Z7gpu_addPiS_i --------------------------
	.section	.nv.constant0._Z7gpu_addPiS_i,"a",@progbits
	.sectionflags	@""
	.align	4
.nv.constant0._Z7gpu_addPiS_i:
	.zero		916


//--------------------- SYMBOLS --------------------------

	.type		.nv.reservedSmem.offset0,@object
	.size		.nv.reservedSmem.offset0,0x4
